//
// Generated by NVIDIA NVVM Compiler
//
// Compiler Build ID: CL-36424714
// Cuda compilation tools, release 13.0, V13.0.88
// Based on NVVM 20.0.0
//

.version 9.0
.target sm_100
.address_size 64

	// .globl	_Z18gpu_vec_add_kernelPKfS0_Pfi

.visible .entry _Z18gpu_vec_add_kernelPKfS0_Pfi(
	.param .u64 .ptr .align 1 _Z18gpu_vec_add_kernelPKfS0_Pfi_param_0,
	.param .u64 .ptr .align 1 _Z18gpu_vec_add_kernelPKfS0_Pfi_param_1,
	.param .u64 .ptr .align 1 _Z18gpu_vec_add_kernelPKfS0_Pfi_param_2,
	.param .u32 _Z18gpu_vec_add_kernelPKfS0_Pfi_param_3
)
{
	.reg .pred 	%p<2>;
	.reg .b32 	%r<6>;
	.reg .b32 	%f<4>;
	.reg .b64 	%rd<11>;

	ld.param.u64 	%rd1, [_Z18gpu_vec_add_kernelPKfS0_Pfi_param_0];
	ld.param.u64 	%rd2, [_Z18gpu_vec_add_kernelPKfS0_Pfi_param_1];
	ld.param.u64 	%rd3, [_Z18gpu_vec_add_kernelPKfS0_Pfi_param_2];
	ld.param.u32 	%r2, [_Z18gpu_vec_add_kernelPKfS0_Pfi_param_3];
	mov.u32 	%r3, %ctaid.x;
	mov.u32 	%r4, %ntid.x;
	mov.u32 	%r5, %tid.x;
	mad.lo.s32 	%r1, %r3, %r4, %r5;
	setp.ge.s32 	%p1, %r1, %r2;
	@%p1 bra 	$L__BB0_2;
	cvta.to.global.u64 	%rd4, %rd1;
	cvta.to.global.u64 	%rd5, %rd2;
	cvta.to.global.u64 	%rd6, %rd3;
	mul.wide.s32 	%rd7, %r1, 4;
	add.s64 	%rd8, %rd4, %rd7;
	ld.global.f32 	%f1, [%rd8];
	add.s64 	%rd9, %rd5, %rd7;
	ld.global.f32 	%f2, [%rd9];
	add.f32 	%f3, %f1, %f2;
	add.s64 	%rd10, %rd6, %rd7;
	st.global.f32 	[%rd10], %f3;
$L__BB0_2:
	ret;

}


// ===== COMPILED SASS (sm_100) =====

	.target	sm_100

	.elftype	@"ET_EXEC"


//--------------------- .note.nv.tkinfo           --------------------------
	.section	.note.nv.tkinfo,"",@"SHT_NOTE"
	.sectionflags	@"SHF_NOTE_NV_TKINFO"
	.tkinfo
        /*0018*/ 	.word	0x00000002
        /*0030*/ 	.string	""
        /*0030*/ 	.string	"ptxas"
        /*0030*/ 	.string	"Cuda compilation tools, release 13.0, V13.0.88"
        /*0030*/ 	.string	"Build cuda_13.0.r13.0/compiler.36424714_0"
        /*0030*/ 	.string	"-arch sm_100 -m 64 "



//--------------------- .note.nv.cuinfo           --------------------------
	.section	.note.nv.cuinfo,"",@"SHT_NOTE"
	.sectionflags	@"SHF_NOTE_NV_CUINFO"
        /*0018*/ 	.short	0x0002
        /*001a*/ 	.short	0x0064
        /*001c*/ 	.short	0x0082
	.zero		2


//--------------------- .nv.info                  --------------------------
	.section	.nv.info,"",@"SHT_CUDA_INFO"
	.align	4


	//----- nvinfo : EIATTR_REGCOUNT
	.align		4
        /*0000*/ 	.byte	0x04, 0x2f
        /*0002*/ 	.short	(.L_1 - .L_0)
	.align		4
.L_0:
        /*0004*/ 	.word	index@(_Z18gpu_vec_add_kernelPKfS0_Pfi)
        /*0008*/ 	.word	0x0000000c


	//----- nvinfo : EIATTR_FRAME_SIZE
	.align		4
.L_1:
        /*000c*/ 	.byte	0x04, 0x11
        /*000e*/ 	.short	(.L_3 - .L_2)
	.align		4
.L_2:
        /*0010*/ 	.word	index@(_Z18gpu_vec_add_kernelPKfS0_Pfi)
        /*0014*/ 	.word	0x00000000


	//----- nvinfo : EIATTR_MIN_STACK_SIZE
	.align		4
.L_3:
        /*0018*/ 	.byte	0x04, 0x12
        /*001a*/ 	.short	(.L_5 - .L_4)
	.align		4
.L_4:
        /*001c*/ 	.word	index@(_Z18gpu_vec_add_kernelPKfS0_Pfi)
        /*0020*/ 	.word	0x00000000
.L_5:


//--------------------- .nv.compat                --------------------------
	.section	.nv.compat,"",@"SHT_CUDA_COMPAT_INFO"
	.align	4
        /*0000*/ 	.byte	0x02, 0x09, 0x00, 0x00, 0x02, 0x02, 0x01, 0x00, 0x02, 0x05, 0x05, 0x00, 0x03, 0x07, 0x01, 0x01
        /*0010*/ 	.byte	0x02, 0x03, 0x00, 0x00, 0x02, 0x06, 0x01, 0x00, 0x04, 0x0b, 0x08, 0x00, 0x09, 0x00, 0x00, 0x00
        /*0020*/ 	.byte	0x00, 0x00, 0x00, 0x00


//--------------------- .nv.info._Z18gpu_vec_add_kernelPKfS0_Pfi --------------------------
	.section	.nv.info._Z18gpu_vec_add_kernelPKfS0_Pfi,"",@"SHT_CUDA_INFO"
	.sectionflags	@""
	.align	4


	//----- nvinfo : EIATTR_CUDA_API_VERSION
	.align		4
        /*0000*/ 	.byte	0x04, 0x37
        /*0002*/ 	.short	(.L_7 - .L_6)
.L_6:
        /*0004*/ 	.word	0x00000082


	//----- nvinfo : EIATTR_KPARAM_INFO
	.align		4
.L_7:
        /*0008*/ 	.byte	0x04, 0x17
        /*000a*/ 	.short	(.L_9 - .L_8)
.L_8:
        /*000c*/ 	.word	0x00000000
        /*0010*/ 	.short	0x0003
        /*0012*/ 	.short	0x0018
        /*0014*/ 	.byte	0x00, 0xf0, 0x11, 0x00


	//----- nvinfo : EIATTR_KPARAM_INFO
	.align		4
.L_9:
        /*0018*/ 	.byte	0x04, 0x17
        /*001a*/ 	.short	(.L_11 - .L_10)
.L_10:
        /*001c*/ 	.word	0x00000000
        /*0020*/ 	.short	0x0002
        /*0022*/ 	.short	0x0010
        /*0024*/ 	.byte	0x00, 0xf5, 0x21, 0x00


	//----- nvinfo : EIATTR_KPARAM_INFO
	.align		4
.L_11:
        /*0028*/ 	.byte	0x04, 0x17
        /*002a*/ 	.short	(.L_13 - .L_12)
.L_12:
        /*002c*/ 	.word	0x00000000
        /*0030*/ 	.short	0x0001
        /*0032*/ 	.short	0x0008
        /*0034*/ 	.byte	0x00, 0xf5, 0x21, 0x00


	//----- nvinfo : EIATTR_KPARAM_INFO
	.align		4
.L_13:
        /*0038*/ 	.byte	0x04, 0x17
        /*003a*/ 	.short	(.L_15 - .L_14)
.L_14:
        /*003c*/ 	.word	0x00000000
        /*0040*/ 	.short	0x0000
        /*0042*/ 	.short	0x0000
        /*0044*/ 	.byte	0x00, 0xf5, 0x21, 0x00


	//----- nvinfo : EIATTR_SPARSE_MMA_MASK
	.align		4
.L_15:
        /*0048*/ 	.byte	0x03, 0x50
        /*004a*/ 	.short	0x0000


	//----- nvinfo : EIATTR_MAXREG_COUNT
	.align		4
        /*004c*/ 	.byte	0x03, 0x1b
        /*004e*/ 	.short	0x00ff


	//----- nvinfo : EIATTR_MERCURY_ISA_VERSION
	.align		4
        /*0050*/ 	.byte	0x03, 0x5f
        /*0052*/ 	.short	0x0101


	//----- nvinfo : EIATTR_VRC_CTA_INIT_COUNT
	.align		4
        /*0054*/ 	.byte	0x02, 0x4a
	.zero		1
	.zero		1


	//----- nvinfo : EIATTR_EXIT_INSTR_OFFSETS
	.align		4
        /*0058*/ 	.byte	0x04, 0x1c
        /*005a*/ 	.short	(.L_17 - .L_16)


	//   ....[0]....
.L_16:
        /*005c*/ 	.word	0x00000070


	//   ....[1]....
        /*0060*/ 	.word	0x00000130


	//----- nvinfo : EIATTR_CBANK_PARAM_SIZE
	.align		4
.L_17:
        /*0064*/ 	.byte	0x03, 0x19
        /*0066*/ 	.short	0x001c


	//----- nvinfo : EIATTR_PARAM_CBANK
	.align		4
        /*0068*/ 	.byte	0x04, 0x0a
        /*006a*/ 	.short	(.L_19 - .L_18)
	.align		4
.L_18:
        /*006c*/ 	.word	index@(.nv.constant0._Z18gpu_vec_add_kernelPKfS0_Pfi)
        /*0070*/ 	.short	0x0380
        /*0072*/ 	.short	0x001c


	//----- nvinfo : EIATTR_SW_WAR
	.align		4
.L_19:
        /*0074*/ 	.byte	0x04, 0x36
        /*0076*/ 	.short	(.L_21 - .L_20)
.L_20:
        /*0078*/ 	.word	0x00000008
.L_21:


//--------------------- .nv.callgraph             --------------------------
	.section	.nv.callgraph,"",@"SHT_CUDA_CALLGRAPH"
	.align	4
	.sectionentsize	8
	.align		4
        /*0000*/ 	.word	0x00000000
	.align		4
        /*0004*/ 	.word	0xffffffff
	.align		4
        /*0008*/ 	.word	0x00000000
	.align		4
        /*000c*/ 	.word	0xfffffffe
	.align		4
        /*0010*/ 	.word	0x00000000
	.align		4
        /*0014*/ 	.word	0xfffffffd
	.align		4
        /*0018*/ 	.word	0x00000000
	.align		4
        /*001c*/ 	.word	0xfffffffc


//--------------------- .text._Z18gpu_vec_add_kernelPKfS0_Pfi --------------------------
	.section	.text._Z18gpu_vec_add_kernelPKfS0_Pfi,"ax",@progbits
	.align	128
        .global         _Z18gpu_vec_add_kernelPKfS0_Pfi
        .type           _Z18gpu_vec_add_kernelPKfS0_Pfi,@function
        .size           _Z18gpu_vec_add_kernelPKfS0_Pfi,(.L_x_1 - _Z18gpu_vec_add_kernelPKfS0_Pfi)
        .other          _Z18gpu_vec_add_kernelPKfS0_Pfi,@"STO_CUDA_ENTRY STV_DEFAULT"
_Z18gpu_vec_add_kernelPKfS0_Pfi:
.text._Z18gpu_vec_add_kernelPKfS0_Pfi:
[----:B------:R-:W-:Y:S01]  /*0000*/  LDC R1, c[0x0][0x37c] ;  /* 0x0000df00ff017b82 */ /* 0x000fe20000000800 */
[----:B------:R-:W0:Y:S07]  /*0010*/  S2R R0, SR_TID.X ;  /* 0x0000000000007919 */ /* 0x000e2e0000002100 */
[----:B------:R-:W0:Y:S01]  /*0020*/  S2UR UR4, SR_CTAID.X ;  /* 0x00000000000479c3 */ /* 0x000e220000002500 */
[----:B------:R-:W1:Y:S07]  /*0030*/  LDCU UR5, c[0x0][0x398] ;  /* 0x00007300ff0577ac */ /* 0x000e6e0008000800 */
[----:B------:R-:W0:Y:S02]  /*0040*/  LDC R9, c[0x0][0x360] ;  /* 0x0000d800ff097b82 */ /* 0x000e240000000800 */
[----:B0-----:R-:W-:-:S05]  /*0050*/  IMAD R9, R9, UR4, R0 ;  /* 0x0000000409097c24 */ /* 0x001fca000f8e0200 */
[----:B-1----:R-:W-:-:S13]  /*0060*/  ISETP.GE.AND P0, PT, R9, UR5, PT ;  /* 0x0000000509007c0c */ /* 0x002fda000bf06270 */
[----:B------:R-:W-:Y:S05]  /*0070*/  @P0 EXIT ;  /* 0x000000000000094d */ /* 0x000fea0003800000 */
[----:B------:R-:W0:Y:S01]  /*0080*/  LDC.64 R2, c[0x0][0x380] ;  /* 0x0000e000ff027b82 */ /* 0x000e220000000a00 */
[----:B------:R-:W1:Y:S07]  /*0090*/  LDCU.64 UR4, c[0x0][0x358] ;  /* 0x00006b00ff0477ac */ /* 0x000e6e0008000a00 */
[----:B------:R-:W2:Y:S08]  /*00a0*/  LDC.64 R4, c[0x0][0x388] ;  /* 0x0000e200ff047b82 */ /* 0x000eb00000000a00 */
[----:B------:R-:W3:Y:S01]  /*00b0*/  LDC.64 R6, c[0x0][0x390] ;  /* 0x0000e400ff067b82 */ /* 0x000ee20000000a00 */
[----:B0-----:R-:W-:-:S06]  /*00c0*/  IMAD.WIDE R2, R9, 0x4, R2 ;  /* 0x0000000409027825 */ /* 0x001fcc00078e0202 */
[----:B-1----:R-:W4:Y:S01]  /*00d0*/  LDG.E R2, desc[UR4][R2.64] ;  /* 0x0000000402027981 */ /* 0x002f22000c1e1900 */
[----:B--2---:R-:W-:-:S06]  /*00e0*/  IMAD.WIDE R4, R9, 0x4, R4 ;  /* 0x0000000409047825 */ /* 0x004fcc00078e0204 */
[----:B------:R-:W4:Y:S01]  /*00f0*/  LDG.E R5, desc[UR4][R4.64] ;  /* 0x0000000404057981 */ /* 0x000f22000c1e1900 */
[----:B---3--:R-:W-:-:S04]  /*0100*/  IMAD.WIDE R6, R9, 0x4, R6 ;  /* 0x0000000409067825 */ /* 0x008fc800078e0206 */
[----:B----4-:R-:W-:-:S05]  /*0110*/  FADD R9, R2, R5 ;  /* 0x0000000502097221 */ /* 0x010fca0000000000 */
[----:B------:R-:W-:Y:S01]  /*0120*/  STG.E desc[UR4][R6.64], R9 ;  /* 0x0000000906007986 */ /* 0x000fe2000c101904 */
[----:B------:R-:W-:Y:S05]  /*0130*/  EXIT ;  /* 0x000000000000794d */ /* 0x000fea0003800000 */
.L_x_0:
[----:B------:R-:W-:-:S00]  /*0140*/  BRA `(.L_x_0) ;  /* 0xfffffffc00fc7947 */ /* 0x000fc0000383ffff */
[----:B------:R-:W-:-:S00]  /*0150*/  NOP ;  /* 0x0000000000007918 */ /* 0x000fc00000000000 */
        /* <DEDUP_REMOVED lines=10> */
.L_x_1:


//--------------------- .nv.shared.reserved.0     --------------------------
	.section	.nv.shared.reserved.0,"aw",@nobits
	.weak		__nv_reservedSMEM_offset_0_alias
	.size		__nv_reservedSMEM_offset_0_alias, 0, 64
	.other		__nv_reservedSMEM_offset_0_alias,@"STO_CUDA_RESERVED_SHARED STV_DEFAULT"
__nv_reservedSMEM_offset_0_alias:
	.zero		0
	.zero		64


//--------------------- .nv.constant0._Z18gpu_vec_add_kernelPKfS0_Pfi --------------------------
	.section	.nv.constant0._Z18gpu_vec_add_kernelPKfS0_Pfi,"a",@progbits
	.sectionflags	@""
	.align	4
.nv.constant0._Z18gpu_vec_add_kernelPKfS0_Pfi:
	.zero		924


//--------------------- SYMBOLS --------------------------

	.type		.nv.reservedSmem.offset0,@object
	.size		.nv.reservedSmem.offset0,0x4
